	.headerflags	@"EF_CUDA_TEXMODE_UNIFIED EF_CUDA_64BIT_ADDRESS EF_CUDA_ACCELERATORS EF_CUDA_SM90 EF_CUDA_VIRTUAL_SM(EF_CUDA_SM90)"
	.elftype	@"ET_EXEC"


//--------------------- .nv.info                  --------------------------
	.section	.nv.info,"",@"SHT_CUDA_INFO"
	.align	4


	//----- nvinfo : EIATTR_REGCOUNT
	.align		4
        /*0000*/ 	.byte	0x04, 0x2f
        /*0002*/ 	.short	(.L_3 - .L_2)
	.align		4
.L_2:
        /*0004*/ 	.word	index@(triton_poi_fused__native_batch_norm_legit_no_training_add_convolution_max_pool2d_with_indices_relu_30)
        /*0008*/ 	.word	0x00000022


	//----- nvinfo : EIATTR_MIN_STACK_SIZE
	.align		4
.L_3:
        /*000c*/ 	.byte	0x04, 0x12
        /*000e*/ 	.short	(.L_5 - .L_4)
	.align		4
.L_4:
        /*0010*/ 	.word	index@(triton_poi_fused__native_batch_norm_legit_no_training_add_convolution_max_pool2d_with_indices_relu_30)
        /*0014*/ 	.word	0x00000000


	//----- nvinfo : EIATTR_FRAME_SIZE
	.align		4
.L_5:
        /*0018*/ 	.byte	0x04, 0x11
        /*001a*/ 	.short	(.L_7 - .L_6)
	.align		4
.L_6:
        /*001c*/ 	.word	index@(triton_poi_fused__native_batch_norm_legit_no_training_add_convolution_max_pool2d_with_indices_relu_30)
        /*0020*/ 	.word	0x00000000


	//----- nvinfo : EIATTR_MIN_STACK_SIZE
	.align		4
.L_7:
        /*0024*/ 	.byte	0x04, 0x12
        /*0026*/ 	.short	(.L_9 - .L_8)
	.align		4
.L_8:
        /*0028*/ 	.word	index@(triton_poi_fused__native_batch_norm_legit_no_training_add_convolution_max_pool2d_with_indices_relu_30)
        /*002c*/ 	.word	0x00000000
.L_9:


//--------------------- .nv.info.triton_poi_fused__native_batch_norm_legit_no_training_add_convolution_max_pool2d_with_indices_relu_30 --------------------------
	.section	.nv.info.triton_poi_fused__native_batch_norm_legit_no_training_add_convolution_max_pool2d_with_indices_relu_30,"",@"SHT_CUDA_INFO"
	.sectionflags	@""
	.align	4


	//----- nvinfo : EIATTR_CUDA_API_VERSION
	.align		4
        /*0000*/ 	.byte	0x04, 0x37
        /*0002*/ 	.short	(.L_11 - .L_10)
.L_10:
        /*0004*/ 	.word	0x0000007c


	//----- nvinfo : EIATTR_KPARAM_INFO
	.align		4
.L_11:
        /*0008*/ 	.byte	0x04, 0x17
        /*000a*/ 	.short	(.L_13 - .L_12)
.L_12:
        /*000c*/ 	.word	0x00000000
        /*0010*/ 	.short	0x0008
        /*0012*/ 	.short	0x0040
        /*0014*/ 	.byte	0x00, 0xf0, 0x11, 0x00


	//----- nvinfo : EIATTR_KPARAM_INFO
	.align		4
.L_13:
        /*0018*/ 	.byte	0x04, 0x17
        /*001a*/ 	.short	(.L_15 - .L_14)
.L_14:
        /*001c*/ 	.word	0x00000000
        /*0020*/ 	.short	0x0007
        /*0022*/ 	.short	0x0038
        /*0024*/ 	.byte	0x00, 0xf4, 0x21, 0x00


	//----- nvinfo : EIATTR_KPARAM_INFO
	.align		4
.L_15:
        /*0028*/ 	.byte	0x04, 0x17
        /*002a*/ 	.short	(.L_17 - .L_16)
.L_16:
        /*002c*/ 	.word	0x00000000
        /*0030*/ 	.short	0x0006
        /*0032*/ 	.short	0x0030
        /*0034*/ 	.byte	0x00, 0xf4, 0x21, 0x00


	//----- nvinfo : EIATTR_KPARAM_INFO
	.align		4
.L_17:
        /*0038*/ 	.byte	0x04, 0x17
        /*003a*/ 	.short	(.L_19 - .L_18)
.L_18:
        /*003c*/ 	.word	0x00000000
        /*0040*/ 	.short	0x0005
        /*0042*/ 	.short	0x0028
        /*0044*/ 	.byte	0x00, 0xf4, 0x21, 0x00


	//----- nvinfo : EIATTR_KPARAM_INFO
	.align		4
.L_19:
        /*0048*/ 	.byte	0x04, 0x17
        /*004a*/ 	.short	(.L_21 - .L_20)
.L_20:
        /*004c*/ 	.word	0x00000000
        /*0050*/ 	.short	0x0004
        /*0052*/ 	.short	0x0020
        /*0054*/ 	.byte	0x00, 0xf4, 0x21, 0x00


	//----- nvinfo : EIATTR_KPARAM_INFO
	.align		4
.L_21:
        /*0058*/ 	.byte	0x04, 0x17
        /*005a*/ 	.short	(.L_23 - .L_22)
.L_22:
        /*005c*/ 	.word	0x00000000
        /*0060*/ 	.short	0x0003
        /*0062*/ 	.short	0x0018
        /*0064*/ 	.byte	0x00, 0xf4, 0x21, 0x00


	//----- nvinfo : EIATTR_KPARAM_INFO
	.align		4
.L_23:
        /*0068*/ 	.byte	0x04, 0x17
        /*006a*/ 	.short	(.L_25 - .L_24)
.L_24:
        /*006c*/ 	.word	0x00000000
        /*0070*/ 	.short	0x0002
        /*0072*/ 	.short	0x0010
        /*0074*/ 	.byte	0x00, 0xf4, 0x21, 0x00


	//----- nvinfo : EIATTR_KPARAM_INFO
	.align		4
.L_25:
        /*0078*/ 	.byte	0x04, 0x17
        /*007a*/ 	.short	(.L_27 - .L_26)
.L_26:
        /*007c*/ 	.word	0x00000000
        /*0080*/ 	.short	0x0001
        /*0082*/ 	.short	0x0008
        /*0084*/ 	.byte	0x00, 0xf4, 0x21, 0x00


	//----- nvinfo : EIATTR_KPARAM_INFO
	.align		4
.L_27:
        /*0088*/ 	.byte	0x04, 0x17
        /*008a*/ 	.short	(.L_29 - .L_28)
.L_28:
        /*008c*/ 	.word	0x00000000
        /*0090*/ 	.short	0x0000
        /*0092*/ 	.short	0x0000
        /*0094*/ 	.byte	0x00, 0xf4, 0x21, 0x00


	//----- nvinfo : EIATTR_SPARSE_MMA_MASK
	.align		4
.L_29:
        /*0098*/ 	.byte	0x03, 0x50
        /*009a*/ 	.short	0x0000


	//----- nvinfo : EIATTR_MAXREG_COUNT
	.align		4
        /*009c*/ 	.byte	0x03, 0x1b
        /*009e*/ 	.short	0x00ff


	//----- nvinfo : EIATTR_EXIT_INSTR_OFFSETS
	.align		4
        /*00a0*/ 	.byte	0x04, 0x1c
        /*00a2*/ 	.short	(.L_31 - .L_30)


	//   ....[0]....
.L_30:
        /*00a4*/ 	.word	0x00000770


	//   ....[1]....
        /*00a8*/ 	.word	0x00000790


	//----- nvinfo : EIATTR_REQNTID
	.align		4
.L_31:
        /*00ac*/ 	.byte	0x04, 0x10
        /*00ae*/ 	.short	(.L_33 - .L_32)
.L_32:
        /*00b0*/ 	.word	0x00000020
        /*00b4*/ 	.word	0x00000001
        /*00b8*/ 	.word	0x00000001


	//----- nvinfo : EIATTR_CBANK_PARAM_SIZE
	.align		4
.L_33:
        /*00bc*/ 	.byte	0x03, 0x19
        /*00be*/ 	.short	0x0044


	//----- nvinfo : EIATTR_PARAM_CBANK
	.align		4
        /*00c0*/ 	.byte	0x04, 0x0a
        /*00c2*/ 	.short	(.L_35 - .L_34)
	.align		4
.L_34:
        /*00c4*/ 	.word	index@(.nv.constant0.triton_poi_fused__native_batch_norm_legit_no_training_add_convolution_max_pool2d_with_indices_relu_30)
        /*00c8*/ 	.short	0x0210
        /*00ca*/ 	.short	0x0044


	//----- nvinfo : EIATTR_SW_WAR
	.align		4
.L_35:
        /*00cc*/ 	.byte	0x04, 0x36
        /*00ce*/ 	.short	(.L_37 - .L_36)
.L_36:
        /*00d0*/ 	.word	0x00000008
.L_37:


//--------------------- .nv.callgraph             --------------------------
	.section	.nv.callgraph,"",@"SHT_CUDA_CALLGRAPH"
	.align	4
	.sectionentsize	8
	.align		4
        /*0000*/ 	.word	0x00000000
	.align		4
        /*0004*/ 	.word	0xffffffff
	.align		4
        /*0008*/ 	.word	0x00000000
	.align		4
        /*000c*/ 	.word	0xfffffffe
	.align		4
        /*0010*/ 	.word	0x00000000
	.align		4
        /*0014*/ 	.word	0xfffffffd
	.align		4
        /*0018*/ 	.word	0x00000000
	.align		4
        /*001c*/ 	.word	0xfffffffc


//--------------------- .nv.constant4             --------------------------
	.section	.nv.constant4,"a",@progbits
	.align	8
	.align		8
.nv.constant4:
        /*0000*/ 	.dword	_$_str
	.align		8
        /*0008*/ 	.dword	_$_str_$_2


//--------------------- .text.triton_poi_fused__native_batch_norm_legit_no_training_add_convolution_max_pool2d_with_indices_relu_30 --------------------------
	.section	.text.triton_poi_fused__native_batch_norm_legit_no_training_add_convolution_max_pool2d_with_indices_relu_30,"ax",@progbits
	.align	128
        .global         triton_poi_fused__native_batch_norm_legit_no_training_add_convolution_max_pool2d_with_indices_relu_30
        .type           triton_poi_fused__native_batch_norm_legit_no_training_add_convolution_max_pool2d_with_indices_relu_30,@function
        .size           triton_poi_fused__native_batch_norm_legit_no_training_add_convolution_max_pool2d_with_indices_relu_30,(.L_x_1 - triton_poi_fused__native_batch_norm_legit_no_training_add_convolution_max_pool2d_with_indices_relu_30)
        .other          triton_poi_fused__native_batch_norm_legit_no_training_add_convolution_max_pool2d_with_indices_relu_30,@"STO_CUDA_ENTRY STV_DEFAULT"
triton_poi_fused__native_batch_norm_legit_no_training_add_convolution_max_pool2d_with_indices_relu_30:
.text.triton_poi_fused__native_batch_norm_legit_no_training_add_convolution_max_pool2d_with_indices_relu_30:
[----:B------:R-:W0:Y:S01]  /*0000*/  LDC R1, c[0x0][0x28] ;  /* 0x00000a00ff017b82 */ /* 0x000e220000000800 */
[----:B------:R-:W1:Y:S07]  /*0010*/  S2R R0, SR_TID.X ;  /* 0x0000000000007919 */ /* 0x000e6e0000002100 */
[----:B------:R-:W2:Y:S01]  /*0020*/  LDC.64 R20, c[0x0][0x220] ;  /* 0x00008800ff147b82 */ /* 0x000ea20000000a00 */
[----:B------:R-:W-:Y:S01]  /*0030*/  ULDC.64 UR4, c[0x0][0x208] ;  /* 0x0000820000047ab9 */ /* 0x000fe20000000a00 */
[----:B------:R-:W3:Y:S06]  /*0040*/  S2R R3, SR_CTAID.X ;  /* 0x0000000000037919 */ /* 0x000eec0000002500 */
[----:B------:R-:W4:Y:S01]  /*0050*/  LDC.64 R18, c[0x0][0x230] ;  /* 0x00008c00ff127b82 */ /* 0x000f220000000a00 */
[----:B------:R-:W-:-:S07]  /*0060*/  CS2R R8, SRZ ;  /* 0x0000000000087805 */ /* 0x000fce000001ff00 */
[----:B------:R-:W5:Y:S08]  /*0070*/  LDC.64 R24, c[0x0][0x218] ;  /* 0x00008600ff187b82 */ /* 0x000f700000000a00 */
[----:B------:R-:W2:Y:S01]  /*0080*/  LDC.64 R26, c[0x0][0x228] ;  /* 0x00008a00ff1a7b82 */ /* 0x000ea20000000a00 */
[----:B-1----:R-:W-:-:S07]  /*0090*/  IMAD.SHL.U32 R0, R0, 0x2, RZ ;  /* 0x0000000200007824 */ /* 0x002fce00078e00ff */
[----:B------:R-:W1:Y:S01]  /*00a0*/  LDC.64 R28, c[0x0][0x238] ;  /* 0x00008e00ff1c7b82 */ /* 0x000e620000000a00 */
[----:B---3--:R-:W-:Y:S02]  /*00b0*/  SHF.R.S32.HI R5, RZ, 0x19, R3 ;  /* 0x00000019ff057819 */ /* 0x008fe40000011403 */
[----:B------:R-:W-:Y:S02]  /*00c0*/  LOP3.LUT R0, R0, 0x3e, RZ, 0xc0, !PT ;  /* 0x0000003e00007812 */ /* 0x000fe400078ec0ff */
[----:B------:R-:W-:-:S03]  /*00d0*/  SGXT R5, R5, 0x1 ;  /* 0x000000010505781a */ /* 0x000fc60000000200 */
[----:B------:R-:W3:Y:S01]  /*00e0*/  LDC.64 R30, c[0x0][0x240] ;  /* 0x00009000ff1e7b82 */ /* 0x000ee20000000a00 */
[----:B------:R-:W-:-:S05]  /*00f0*/  IMAD R0, R3, 0x40, R0 ;  /* 0x0000004003007824 */ /* 0x000fca00078e0200 */
[----:B------:R-:W-:Y:S02]  /*0100*/  SHF.R.S32.HI R3, RZ, 0x1f, R0 ;  /* 0x0000001fff037819 */ /* 0x000fe40000011400 */
[-C--:B------:R-:W-:Y:S02]  /*0110*/  LEA.HI R5, R5, R0.reuse, RZ, 0x3 ;  /* 0x0000000005057211 */ /* 0x080fe400078f18ff */
[----:B------:R-:W-:Y:S02]  /*0120*/  LEA.HI R3, R3, R0, RZ, 0x2 ;  /* 0x0000000003037211 */ /* 0x000fe400078f10ff */
[----:B------:R-:W-:Y:S01]  /*0130*/  ISETP.GE.AND P0, PT, R0, 0x40, PT ;  /* 0x000000400000780c */ /* 0x000fe20003f06270 */
[----:B------:R-:W-:Y:S01]  /*0140*/  IMAD.SHL.U32 R5, R5, 0x4, RZ ;  /* 0x0000000405057824 */ /* 0x000fe200078e00ff */
[----:B------:R-:W-:-:S04]  /*0150*/  SHF.R.S32.HI R2, RZ, 0x2, R3 ;  /* 0x00000002ff027819 */ /* 0x000fc80000011403 */
[C---:B------:R-:W-:Y:S02]  /*0160*/  LEA.HI R4, R3.reuse, R2, RZ, 0x1 ;  /* 0x0000000203047211 */ /* 0x040fe400078f08ff */
[----:B------:R-:W-:Y:S02]  /*0170*/  LOP3.LUT R3, R3, 0xfffffffc, RZ, 0xc0, !PT ;  /* 0xfffffffc03037812 */ /* 0x000fe400078ec0ff */
[----:B------:R-:W-:Y:S02]  /*0180*/  LOP3.LUT R6, R5, 0xffffffe0, RZ, 0xc0, !PT ;  /* 0xffffffe005067812 */ /* 0x000fe400078ec0ff */
[----:B------:R-:W-:Y:S01]  /*0190*/  LOP3.LUT R5, R4, 0x1ffffffe, RZ, 0xc0, !PT ;  /* 0x1ffffffe04057812 */ /* 0x000fe200078ec0ff */
[----:B------:R-:W-:-:S04]  /*01a0*/  IMAD.IADD R23, R0, 0x1, -R3 ;  /* 0x0000000100177824 */ /* 0x000fc800078e0a03 */
[----:B------:R-:W-:Y:S01]  /*01b0*/  IMAD.IADD R5, R2, 0x1, -R5 ;  /* 0x0000000102057824 */ /* 0x000fe200078e0a05 */
[----:B------:R-:W-:Y:S01]  /*01c0*/  CS2R R2, SRZ ;  /* 0x0000000000027805 */ /* 0x000fe2000001ff00 */
[C---:B------:R-:W-:Y:S02]  /*01d0*/  IMAD.IADD R6, R23.reuse, 0x1, R6 ;  /* 0x0000000117067824 */ /* 0x040fe400078e0206 */
[----:B----4-:R-:W-:-:S04]  /*01e0*/  IMAD.WIDE R18, R23, 0x4, R18 ;  /* 0x0000000417127825 */ /* 0x010fc800078e0212 */
[----:B------:R-:W-:Y:S01]  /*01f0*/  IMAD R11, R5, 0x8, R6 ;  /* 0x00000008050b7824 */ /* 0x000fe200078e0206 */
[----:B------:R-:W-:Y:S02]  /*0200*/  CS2R R4, SRZ ;  /* 0x0000000000047805 */ /* 0x000fe4000001ff00 */
[----:B------:R-:W-:Y:S01]  /*0210*/  CS2R R6, SRZ ;  /* 0x0000000000067805 */ /* 0x000fe2000001ff00 */
[C---:B------:R-:W-:Y:S02]  /*0220*/  VIADD R15, R11.reuse, 0x4 ;  /* 0x000000040b0f7836 */ /* 0x040fe40000000000 */
[----:B--2---:R-:W-:-:S03]  /*0230*/  IMAD.WIDE R12, R11, 0x4, R20 ;  /* 0x000000040b0c7825 */ /* 0x004fc600078e0214 */
[----:B------:R-:W2:Y:S01]  /*0240*/  @!P0 LDG.E.EL.64 R6, desc[UR4][R18.64] ;  /* 0x0000000412068981 */ /* 0x000ea2000c2e1b00 */
[----:B------:R-:W-:-:S03]  /*0250*/  IMAD.WIDE R14, R15, 0x4, R20 ;  /* 0x000000040f0e7825 */ /* 0x000fc600078e0214 */
[----:B------:R4:W2:Y:S01]  /*0260*/  @!P0 LDG.E.64 R4, desc[UR4][R12.64] ;  /* 0x000000040c048981 */ /* 0x0008a2000c1e1b00 */
[----:B------:R-:W-:-:S03]  /*0270*/  VIADD R17, R11, 0x10 ;  /* 0x000000100b117836 */ /* 0x000fc60000000000 */
[----:B------:R1:W2:Y:S01]  /*0280*/  @!P0 LDG.E.64 R2, desc[UR4][R14.64] ;  /* 0x000000040e028981 */ /* 0x0002a2000c1e1b00 */
[----:B------:R-:W-:-:S04]  /*0290*/  IMAD.WIDE R16, R17, 0x4, R20 ;  /* 0x0000000411107825 */ /* 0x000fc800078e0214 */
[----:B------:R-:W-:Y:S01]  /*02a0*/  VIADD R11, R11, 0x14 ;  /* 0x000000140b0b7836 */ /* 0x000fe20000000000 */
[----:B------:R1:W2:Y:S01]  /*02b0*/  @!P0 LDG.E.64 R8, desc[UR4][R16.64] ;  /* 0x0000000410088981 */ /* 0x0002a2000c1e1b00 */
[----:B0---4-:R-:W0:Y:S02]  /*02c0*/  LDC.64 R12, c[0x0][0x210] ;  /* 0x00008400ff0c7b82 */ /* 0x011e240000000a00 */
[----:B------:R-:W-:Y:S01]  /*02d0*/  IMAD.WIDE R20, R11, 0x4, R20 ;  /* 0x000000040b147825 */ /* 0x000fe200078e0214 */
[----:B------:R-:W-:-:S06]  /*02e0*/  CS2R R10, SRZ ;  /* 0x00000000000a7805 */ /* 0x000fcc000001ff00 */
[----:B------:R4:W2:Y:S01]  /*02f0*/  @!P0 LDG.E.64 R10, desc[UR4][R20.64] ;  /* 0x00000004140a8981 */ /* 0x0008a2000c1e1b00 */
[----:B------:R-:W-:Y:S02]  /*0300*/  CS2R R18, SRZ ;  /* 0x0000000000127805 */ /* 0x000fe4000001ff00 */
[----:B-1----:R-:W-:Y:S01]  /*0310*/  CS2R R14, SRZ ;  /* 0x00000000000e7805 */ /* 0x002fe2000001ff00 */
[----:B-----5:R-:W-:Y:S01]  /*0320*/  IMAD.WIDE R24, R23, 0x4, R24 ;  /* 0x0000000417187825 */ /* 0x020fe200078e0218 */
[----:B------:R-:W-:-:S04]  /*0330*/  CS2R R16, SRZ ;  /* 0x0000000000107805 */ /* 0x000fc8000001ff00 */
[----:B------:R-:W5:Y:S01]  /*0340*/  @!P0 LDG.E.EL.64 R18, desc[UR4][R24.64] ;  /* 0x0000000418128981 */ /* 0x000f62000c2e1b00 */
[----:B0-----:R-:W-:-:S05]  /*0350*/  IMAD.WIDE R12, R0, 0x4, R12 ;  /* 0x00000004000c7825 */ /* 0x001fca00078e020c */
[----:B------:R-:W5:Y:S01]  /*0360*/  @!P0 LDG.E.64 R14, desc[UR4][R12.64] ;  /* 0x000000040c0e8981 */ /* 0x000f62000c1e1b00 */
[----:B------:R-:W-:Y:S01]  /*0370*/  IMAD.WIDE R26, R23, 0x4, R26 ;  /* 0x00000004171a7825 */ /* 0x000fe200078e021a */
[----:B----4-:R-:W-:-:S03]  /*0380*/  CS2R R20, SRZ ;  /* 0x0000000000147805 */ /* 0x010fc6000001ff00 */
[C---:B------:R-:W-:Y:S01]  /*0390*/  IMAD.WIDE R28, R23.reuse, 0x4, R28 ;  /* 0x00000004171c7825 */ /* 0x040fe200078e021c */
[----:B------:R-:W4:Y:S03]  /*03a0*/  @!P0 LDG.E.EL.64 R16, desc[UR4][R26.64] ;  /* 0x000000041a108981 */ /* 0x000f26000c2e1b00 */
[----:B---3--:R-:W-:Y:S01]  /*03b0*/  IMAD.WIDE R30, R23, 0x4, R30 ;  /* 0x00000004171e7825 */ /* 0x008fe200078e021e */
[----:B------:R-:W-:Y:S01]  /*03c0*/  CS2R R22, SRZ ;  /* 0x0000000000167805 */ /* 0x000fe2000001ff00 */
[----:B------:R-:W3:Y:S05]  /*03d0*/  @!P0 LDG.E.EL.64 R20, desc[UR4][R28.64] ;  /* 0x000000041c148981 */ /* 0x000eea000c2e1b00 */
[----:B------:R-:W3:Y:S01]  /*03e0*/  @!P0 LDG.E.EL.64 R22, desc[UR4][R30.64] ;  /* 0x000000041e168981 */ /* 0x000ee2000c2e1b00 */
[----:B--2---:R-:W-:-:S02]  /*03f0*/  FSETP.GT.AND P1, PT, R3, R5, PT ;  /* 0x000000050300720b */ /* 0x004fc40003f24000 */
[----:B------:R-:W-:Y:S01]  /*0400*/  FSETP.NAN.AND P2, PT, R3, R3, PT ;  /* 0x000000030300720b */ /* 0x000fe20003f48000 */
[----:B------:R-:W-:Y:S01]  /*0410*/  FADD R6, R6, 9.9999997473787516356e-06 ;  /* 0x3727c5ac06067421 */ /* 0x000fe20000000000 */
[----:B------:R-:W-:Y:S01]  /*0420*/  FADD R7, R7, 9.9999997473787516356e-06 ;  /* 0x3727c5ac07077421 */ /* 0x000fe20000000000 */
[----:B------:R-:W-:-:S04]  /*0430*/  FSETP.NAN.AND P3, PT, R9, R9, PT ;  /* 0x000000090900720b */ /* 0x000fc80003f68000 */
[----:B------:R-:W0:Y:S04]  /*0440*/  MUFU.SQRT R6, R6 ;  /* 0x0000000600067308 */ /* 0x000e280000002000 */
[----:B------:R-:W-:-:S04]  /*0450*/  @!P1 FSEL R3, R3, R5, P2 ;  /* 0x0000000503039208 */ /* 0x000fc80001000000 */
[----:B------:R-:W1:Y:S01]  /*0460*/  MUFU.SQRT R7, R7 ;  /* 0x0000000700077308 */ /* 0x000e620000002000 */
[----:B------:R-:W-:Y:S02]  /*0470*/  FSETP.GEU.AND P2, PT, R3, R9, PT ;  /* 0x000000090300720b */ /* 0x000fe40003f4e000 */
[----:B------:R-:W-:Y:S02]  /*0480*/  FSETP.NAN.AND P1, PT, R11, R11, PT ;  /* 0x0000000b0b00720b */ /* 0x000fe40003f28000 */
[----:B------:R-:W-:Y:S02]  /*0490*/  @!P3 FSEL R9, R9, R3, !P2 ;  /* 0x000000030909b208 */ /* 0x000fe40005000000 */
[C---:B------:R-:W-:Y:S02]  /*04a0*/  FSETP.GT.AND P2, PT, R2.reuse, R4, PT ;  /* 0x000000040200720b */ /* 0x040fe40003f44000 */
[----:B------:R-:W-:Y:S02]  /*04b0*/  FSETP.GEU.AND P3, PT, R9, R11, PT ;  /* 0x0000000b0900720b */ /* 0x000fe40003f6e000 */
[----:B------:R-:W-:-:S02]  /*04c0*/  FSETP.NAN.AND P6, PT, R2, R2, PT ;  /* 0x000000020200720b */ /* 0x000fc40003fc8000 */
[----:B0-----:R-:W-:-:S03]  /*04d0*/  FSETP.GT.AND P4, PT, R6, 8.50705917302346158658e+37, PT ;  /* 0x7e8000000600780b */ /* 0x001fc60003f84000 */
[----:B------:R-:W-:Y:S02]  /*04e0*/  @!P1 FSEL R11, R11, R9, !P3 ;  /* 0x000000090b0b9208 */ /* 0x000fe40005800000 */
[C---:B-1----:R-:W-:Y:S02]  /*04f0*/  FSETP.GT.AND P3, PT, R7.reuse, 8.50705917302346158658e+37, PT ;  /* 0x7e8000000700780b */ /* 0x042fe40003f64000 */
[----:B------:R-:W-:Y:S02]  /*0500*/  FSETP.NAN.AND P1, PT, R8, R8, PT ;  /* 0x000000080800720b */ /* 0x000fe40003f28000 */
[----:B------:R-:W-:Y:S02]  /*0510*/  @!P2 FSEL R2, R2, R4, P6 ;  /* 0x000000040202a208 */ /* 0x000fe40003000000 */
[----:B------:R-:W-:Y:S02]  /*0520*/  FSETP.GEU.AND P5, PT, R6, 1.175494350822287508e-38, PT ;  /* 0x008000000600780b */ /* 0x000fe40003fae000 */
[----:B------:R-:W-:-:S02]  /*0530*/  FSETP.GEU.AND P2, PT, R7, 1.175494350822287508e-38, PT ;  /* 0x008000000700780b */ /* 0x000fc40003f4e000 */
[----:B------:R-:W-:Y:S01]  /*0540*/  FSETP.GEU.AND P6, PT, R2, R8, PT ;  /* 0x000000080200720b */ /* 0x000fe20003fce000 */
[----:B------:R-:W-:Y:S02]  /*0550*/  @P4 FMUL R6, R6, 0.25 ;  /* 0x3e80000006064820 */ /* 0x000fe40000400000 */
[----:B------:R-:W-:Y:S02]  /*0560*/  @P3 FMUL R7, R7, 0.25 ;  /* 0x3e80000007073820 */ /* 0x000fe40000400000 */
[----:B------:R-:W-:Y:S02]  /*0570*/  @!P1 FSEL R8, R8, R2, !P6 ;  /* 0x0000000208089208 */ /* 0x000fe40007000000 */
[-C--:B------:R-:W-:Y:S02]  /*0580*/  FSETP.NAN.AND P1, PT, R10, R10.reuse, PT ;  /* 0x0000000a0a00720b */ /* 0x080fe40003f28000 */
[----:B------:R-:W-:Y:S02]  /*0590*/  @!P5 FMUL R6, R6, 16777216 ;  /* 0x4b8000000606d820 */ /* 0x000fe40000400000 */
[----:B------:R-:W-:Y:S01]  /*05a0*/  @!P2 FMUL R7, R7, 16777216 ;  /* 0x4b8000000707a820 */ /* 0x000fe20000400000 */
[----:B------:R-:W-:Y:S01]  /*05b0*/  FSETP.GEU.AND P6, PT, R8, R10, PT ;  /* 0x0000000a0800720b */ /* 0x000fe20003fce000 */
[----:B------:R-:W-:-:S02]  /*05c0*/  IMAD.MOV.U32 R2, RZ, RZ, 0x3e800000 ;  /* 0x3e800000ff027424 */ /* 0x000fc400078e00ff */
[----:B------:R-:W0:Y:S01]  /*05d0*/  MUFU.RCP R6, R6 ;  /* 0x0000000600067308 */ /* 0x000e220000001000 */
[----:B-----5:R-:W-:-:S07]  /*05e0*/  FADD R5, R18, R14 ;  /* 0x0000000e12057221 */ /* 0x020fce0000000000 */
[----:B------:R-:W1:Y:S01]  /*05f0*/  MUFU.RCP R7, R7 ;  /* 0x0000000700077308 */ /* 0x000e620000001000 */
[----:B------:R-:W-:Y:S01]  /*0600*/  @!P1 FSEL R10, R10, R8, !P6 ;  /* 0x000000080a0a9208 */ /* 0x000fe20007000000 */
[----:B------:R-:W-:Y:S01]  /*0610*/  FADD R4, R19, R15 ;  /* 0x0000000f13047221 */ /* 0x000fe20000000000 */
[C---:B------:R-:W-:Y:S02]  /*0620*/  FSEL R9, R2.reuse, 1, P4 ;  /* 0x3f80000002097808 */ /* 0x040fe40002000000 */
[----:B------:R-:W-:Y:S02]  /*0630*/  FSEL R8, R2, 1, P3 ;  /* 0x3f80000002087808 */ /* 0x000fe40001800000 */
[----:B------:R-:W2:Y:S01]  /*0640*/  LDC.64 R2, c[0x0][0x248] ;  /* 0x00009200ff027b82 */ /* 0x000ea20000000a00 */
[----:B------:R-:W-:Y:S01]  /*0650*/  @!P5 FMUL R9, R9, 16777216 ;  /* 0x4b8000000909d820 */ /* 0x000fe20000400000 */
[----:B------:R-:W-:Y:S01]  /*0660*/  FADD R10, R5, R10 ;  /* 0x0000000a050a7221 */ /* 0x000fe20000000000 */
[----:B------:R-:W-:Y:S01]  /*0670*/  @!P2 FMUL R8, R8, 16777216 ;  /* 0x4b8000000808a820 */ /* 0x000fe20000400000 */
[----:B------:R-:W-:Y:S01]  /*0680*/  FADD R11, R4, R11 ;  /* 0x0000000b040b7221 */ /* 0x000fe20000000000 */
[----:B0-----:R-:W-:Y:S01]  /*0690*/  FMUL R9, R6, R9 ;  /* 0x0000000906097220 */ /* 0x001fe20000400000 */
[----:B----4-:R-:W-:Y:S01]  /*06a0*/  FADD R16, R10, -R16 ;  /* 0x800000100a107221 */ /* 0x010fe20000000000 */
[----:B-1----:R-:W-:Y:S01]  /*06b0*/  FMUL R8, R7, R8 ;  /* 0x0000000807087220 */ /* 0x002fe20000400000 */
[----:B------:R-:W-:-:S02]  /*06c0*/  FADD R17, R11, -R17 ;  /* 0x800000110b117221 */ /* 0x000fc40000000000 */
[----:B------:R-:W-:Y:S02]  /*06d0*/  FMUL R9, R16, R9 ;  /* 0x0000000910097220 */ /* 0x000fe40000400000 */
[----:B------:R-:W-:Y:S02]  /*06e0*/  FMUL R8, R17, R8 ;  /* 0x0000000811087220 */ /* 0x000fe40000400000 */
[----:B---3--:R-:W-:Y:S02]  /*06f0*/  FFMA R9, R9, R20, R22 ;  /* 0x0000001409097223 */ /* 0x008fe40000000016 */
[----:B------:R-:W-:Y:S01]  /*0700*/  FFMA R8, R8, R21, R23 ;  /* 0x0000001508087223 */ /* 0x000fe20000000017 */
[----:B------:R0:W-:Y:S02]  /*0710*/  @!P0 STG.E.64 desc[UR4][R12.64], R10 ;  /* 0x0000000a0c008986 */ /* 0x0001e4000c101b04 */
[C---:B------:R-:W-:Y:S02]  /*0720*/  FSETP.GEU.AND P1, PT, R9.reuse, RZ, PT ;  /* 0x000000ff0900720b */ /* 0x040fe40003f2e000 */
[----:B------:R-:W-:Y:S01]  /*0730*/  FSETP.GEU.AND P2, PT, R8, RZ, PT ;  /* 0x000000ff0800720b */ /* 0x000fe20003f4e000 */
[----:B--2---:R-:W-:Y:S01]  /*0740*/  IMAD.WIDE R2, R0, 0x4, R2 ;  /* 0x0000000400027825 */ /* 0x004fe200078e0202 */
[----:B------:R-:W-:-:S02]  /*0750*/  FSEL R4, R9, RZ, P1 ;  /* 0x000000ff09047208 */ /* 0x000fc40000800000 */
[----:B------:R-:W-:Y:S01]  /*0760*/  FSEL R5, R8, RZ, P2 ;  /* 0x000000ff08057208 */ /* 0x000fe20001000000 */
[----:B0-----:R-:W-:Y:S08]  /*0770*/  @P0 EXIT ;  /* 0x000000000000094d */ /* 0x001ff00003800000 */
[----:B------:R-:W-:Y:S01]  /*0780*/  STG.E.64 desc[UR4][R2.64], R4 ;  /* 0x0000000402007986 */ /* 0x000fe2000c101b04 */
[----:B------:R-:W-:Y:S05]  /*0790*/  EXIT ;  /* 0x000000000000794d */ /* 0x000fea0003800000 */
.L_x_0:
[----:B------:R-:W-:-:S00]  /*07a0*/  BRA `(.L_x_0) ;  /* 0xfffffffc00fc7947 */ /* 0x000fc0000383ffff */
[----:B------:R-:W-:-:S00]  /*07b0*/  NOP ;  /* 0x0000000000007918 */ /* 0x000fc00000000000 */
        /* <DEDUP_REMOVED lines=12> */
.L_x_1:


//--------------------- .nv.global.init           --------------------------
	.section	.nv.global.init,"aw",@progbits
.nv.global.init:
	.type		_$_str,@object
	.size		_$_str,(_$_str_$_2 - _$_str)
_$_str:
        /*0000*/ 	.byte	0x5f, 0x5f, 0x43, 0x55, 0x44, 0x41, 0x5f, 0x46, 0x54, 0x5a, 0x00
	.type		_$_str_$_2,@object
	.size		_$_str_$_2,(.L_1 - _$_str_$_2)
_$_str_$_2:
        /*000b*/ 	.byte	0x5f, 0x5f, 0x43, 0x55, 0x44, 0x41, 0x5f, 0x50, 0x52, 0x45, 0x43, 0x5f, 0x53, 0x51, 0x52, 0x54
        /*001b*/ 	.byte	0x00
.L_1:


//--------------------- .nv.constant0.triton_poi_fused__native_batch_norm_legit_no_training_add_convolution_max_pool2d_with_indices_relu_30 --------------------------
	.section	.nv.constant0.triton_poi_fused__native_batch_norm_legit_no_training_add_convolution_max_pool2d_with_indices_relu_30,"a",@progbits
	.sectionflags	@""
	.align	4
.nv.constant0.triton_poi_fused__native_batch_norm_legit_no_training_add_convolution_max_pool2d_with_indices_relu_30:
	.zero		596
